//
// Generated by NVIDIA NVVM Compiler
//
// Compiler Build ID: CL-36424714
// Cuda compilation tools, release 13.0, V13.0.88
// Based on NVVM 20.0.0
//

.version 9.0
.target sm_100
.address_size 64

	// .globl	_Z15addMathFunctionPfS_i
.global .align 4 .b8 __cudart_i2opi_f[24] = {65, 144, 67, 60, 153, 149, 98, 219, 192, 221, 52, 245, 209, 87, 39, 252, 41, 21, 68, 78, 110, 131, 249, 162};

.visible .entry _Z15addMathFunctionPfS_i(
	.param .u64 .ptr .align 1 _Z15addMathFunctionPfS_i_param_0,
	.param .u64 .ptr .align 1 _Z15addMathFunctionPfS_i_param_1,
	.param .u32 _Z15addMathFunctionPfS_i_param_2
)
{
	.local .align 4 .b8 	__local_depot0[28];
	.reg .b64 	%SP;
	.reg .b64 	%SPL;
	.reg .pred 	%p<18>;
	.reg .b32 	%r<84>;
	.reg .b32 	%f<49>;
	.reg .b64 	%rd<47>;
	.reg .b64 	%fd<5>;

	mov.u64 	%SPL, __local_depot0;
	ld.param.u64 	%rd16, [_Z15addMathFunctionPfS_i_param_0];
	ld.param.u64 	%rd17, [_Z15addMathFunctionPfS_i_param_1];
	ld.param.u32 	%r29, [_Z15addMathFunctionPfS_i_param_2];
	add.u64 	%rd1, %SPL, 0;
	mov.u32 	%r30, %ctaid.x;
	mov.u32 	%r31, %ntid.x;
	mov.u32 	%r32, %tid.x;
	mad.lo.s32 	%r1, %r30, %r31, %r32;
	setp.ge.s32 	%p1, %r1, %r29;
	@%p1 bra 	$L__BB0_18;
	cvta.to.global.u64 	%rd19, %rd16;
	mul.wide.s32 	%rd20, %r1, 4;
	add.s64 	%rd21, %rd19, %rd20;
	ld.global.f32 	%f1, [%rd21];
	mul.f32 	%f11, %f1, 0f3F22F983;
	cvt.rni.s32.f32 	%r83, %f11;
	cvt.rn.f32.s32 	%f12, %r83;
	fma.rn.f32 	%f13, %f12, 0fBFC90FDA, %f1;
	fma.rn.f32 	%f14, %f12, 0fB3A22168, %f13;
	fma.rn.f32 	%f48, %f12, 0fA7C234C5, %f14;
	abs.f32 	%f3, %f1;
	setp.ltu.f32 	%p2, %f3, 0f47CE4780;
	mov.u32 	%r79, %r83;
	mov.f32 	%f47, %f48;
	@%p2 bra 	$L__BB0_9;
	setp.neu.f32 	%p3, %f3, 0f7F800000;
	@%p3 bra 	$L__BB0_4;
	mov.f32 	%f17, 0f00000000;
	mul.rn.f32 	%f47, %f1, %f17;
	mov.b32 	%r79, 0;
	bra.uni 	$L__BB0_9;
$L__BB0_4:
	mov.b32 	%r3, %f1;
	shl.b32 	%r34, %r3, 8;
	or.b32  	%r4, %r34, -2147483648;
	mov.b64 	%rd43, 0;
	mov.b32 	%r76, 0;
	mov.u64 	%rd41, __cudart_i2opi_f;
	mov.u64 	%rd42, %rd1;
$L__BB0_5:
	.pragma "nounroll";
	ld.global.nc.u32 	%r35, [%rd41];
	mad.wide.u32 	%rd24, %r35, %r4, %rd43;
	shr.u64 	%rd43, %rd24, 32;
	st.local.u32 	[%rd42], %rd24;
	add.s32 	%r76, %r76, 1;
	add.s64 	%rd42, %rd42, 4;
	add.s64 	%rd41, %rd41, 4;
	setp.ne.s32 	%p4, %r76, 6;
	@%p4 bra 	$L__BB0_5;
	shr.u32 	%r36, %r3, 23;
	st.local.u32 	[%rd1+24], %rd43;
	and.b32  	%r7, %r36, 31;
	and.b32  	%r37, %r36, 224;
	add.s32 	%r38, %r37, -128;
	shr.u32 	%r39, %r38, 5;
	mul.wide.u32 	%rd25, %r39, 4;
	sub.s64 	%rd8, %rd1, %rd25;
	ld.local.u32 	%r77, [%rd8+24];
	ld.local.u32 	%r78, [%rd8+20];
	setp.eq.s32 	%p5, %r7, 0;
	@%p5 bra 	$L__BB0_8;
	shf.l.wrap.b32 	%r77, %r78, %r77, %r7;
	ld.local.u32 	%r40, [%rd8+16];
	shf.l.wrap.b32 	%r78, %r40, %r78, %r7;
$L__BB0_8:
	shr.u32 	%r41, %r77, 30;
	shf.l.wrap.b32 	%r42, %r78, %r77, 2;
	shl.b32 	%r43, %r78, 2;
	shr.u32 	%r44, %r42, 31;
	add.s32 	%r45, %r44, %r41;
	neg.s32 	%r46, %r45;
	setp.lt.s32 	%p6, %r3, 0;
	selp.b32 	%r79, %r46, %r45, %p6;
	xor.b32  	%r47, %r42, %r3;
	shr.s32 	%r48, %r42, 31;
	xor.b32  	%r49, %r48, %r42;
	xor.b32  	%r50, %r48, %r43;
	cvt.u64.u32 	%rd26, %r49;
	shl.b64 	%rd27, %rd26, 32;
	cvt.u64.u32 	%rd28, %r50;
	or.b64  	%rd29, %rd27, %rd28;
	cvt.rn.f64.s64 	%fd1, %rd29;
	mul.f64 	%fd2, %fd1, 0d3BF921FB54442D19;
	cvt.rn.f32.f64 	%f15, %fd2;
	neg.f32 	%f16, %f15;
	setp.lt.s32 	%p7, %r47, 0;
	selp.f32 	%f47, %f16, %f15, %p7;
$L__BB0_9:
	setp.ltu.f32 	%p8, %f3, 0f47CE4780;
	mul.rn.f32 	%f18, %f47, %f47;
	and.b32  	%r52, %r79, 1;
	setp.eq.b32 	%p9, %r52, 1;
	selp.f32 	%f19, 0f3F800000, %f47, %p9;
	fma.rn.f32 	%f20, %f18, %f19, 0f00000000;
	fma.rn.f32 	%f21, %f18, 0f37CBAC00, 0fBAB607ED;
	selp.f32 	%f22, %f21, 0fB94D4153, %p9;
	selp.f32 	%f23, 0f3D2AAABB, 0f3C0885E4, %p9;
	fma.rn.f32 	%f24, %f22, %f18, %f23;
	selp.f32 	%f25, 0fBEFFFFFF, 0fBE2AAAA8, %p9;
	fma.rn.f32 	%f26, %f24, %f18, %f25;
	fma.rn.f32 	%f27, %f26, %f20, %f19;
	and.b32  	%r53, %r79, 2;
	setp.eq.s32 	%p10, %r53, 0;
	mov.f32 	%f28, 0f00000000;
	sub.f32 	%f29, %f28, %f27;
	selp.f32 	%f7, %f27, %f29, %p10;
	@%p8 bra 	$L__BB0_17;
	setp.neu.f32 	%p11, %f3, 0f7F800000;
	@%p11 bra 	$L__BB0_12;
	mov.f32 	%f32, 0f00000000;
	mul.rn.f32 	%f48, %f1, %f32;
	mov.b32 	%r83, 0;
	bra.uni 	$L__BB0_17;
$L__BB0_12:
	mov.b32 	%r16, %f1;
	shl.b32 	%r55, %r16, 8;
	or.b32  	%r17, %r55, -2147483648;
	mov.b64 	%rd46, 0;
	mov.b32 	%r80, 0;
	mov.u64 	%rd44, __cudart_i2opi_f;
	mov.u64 	%rd45, %rd1;
$L__BB0_13:
	.pragma "nounroll";
	ld.global.nc.u32 	%r56, [%rd44];
	mad.wide.u32 	%rd32, %r56, %r17, %rd46;
	shr.u64 	%rd46, %rd32, 32;
	st.local.u32 	[%rd45], %rd32;
	add.s32 	%r80, %r80, 1;
	add.s64 	%rd45, %rd45, 4;
	add.s64 	%rd44, %rd44, 4;
	setp.ne.s32 	%p12, %r80, 6;
	@%p12 bra 	$L__BB0_13;
	shr.u32 	%r57, %r16, 23;
	st.local.u32 	[%rd1+24], %rd46;
	and.b32  	%r20, %r57, 31;
	and.b32  	%r58, %r57, 224;
	add.s32 	%r59, %r58, -128;
	shr.u32 	%r60, %r59, 5;
	mul.wide.u32 	%rd33, %r60, 4;
	sub.s64 	%rd15, %rd1, %rd33;
	ld.local.u32 	%r81, [%rd15+24];
	ld.local.u32 	%r82, [%rd15+20];
	setp.eq.s32 	%p13, %r20, 0;
	@%p13 bra 	$L__BB0_16;
	shf.l.wrap.b32 	%r81, %r82, %r81, %r20;
	ld.local.u32 	%r61, [%rd15+16];
	shf.l.wrap.b32 	%r82, %r61, %r82, %r20;
$L__BB0_16:
	shr.u32 	%r62, %r81, 30;
	shf.l.wrap.b32 	%r63, %r82, %r81, 2;
	shl.b32 	%r64, %r82, 2;
	shr.u32 	%r65, %r63, 31;
	add.s32 	%r66, %r65, %r62;
	neg.s32 	%r67, %r66;
	setp.lt.s32 	%p14, %r16, 0;
	selp.b32 	%r83, %r67, %r66, %p14;
	xor.b32  	%r68, %r63, %r16;
	shr.s32 	%r69, %r63, 31;
	xor.b32  	%r70, %r69, %r63;
	xor.b32  	%r71, %r69, %r64;
	cvt.u64.u32 	%rd34, %r70;
	shl.b64 	%rd35, %rd34, 32;
	cvt.u64.u32 	%rd36, %r71;
	or.b64  	%rd37, %rd35, %rd36;
	cvt.rn.f64.s64 	%fd3, %rd37;
	mul.f64 	%fd4, %fd3, 0d3BF921FB54442D19;
	cvt.rn.f32.f64 	%f30, %fd4;
	neg.f32 	%f31, %f30;
	setp.lt.s32 	%p15, %r68, 0;
	selp.f32 	%f48, %f31, %f30, %p15;
$L__BB0_17:
	add.s32 	%r73, %r83, 1;
	mul.rn.f32 	%f33, %f48, %f48;
	and.b32  	%r74, %r83, 1;
	setp.eq.b32 	%p16, %r74, 1;
	selp.f32 	%f34, %f48, 0f3F800000, %p16;
	fma.rn.f32 	%f35, %f33, %f34, 0f00000000;
	fma.rn.f32 	%f36, %f33, 0f37CBAC00, 0fBAB607ED;
	selp.f32 	%f37, 0fB94D4153, %f36, %p16;
	selp.f32 	%f38, 0f3C0885E4, 0f3D2AAABB, %p16;
	fma.rn.f32 	%f39, %f37, %f33, %f38;
	selp.f32 	%f40, 0fBE2AAAA8, 0fBEFFFFFF, %p16;
	fma.rn.f32 	%f41, %f39, %f33, %f40;
	fma.rn.f32 	%f42, %f41, %f35, %f34;
	and.b32  	%r75, %r73, 2;
	setp.eq.s32 	%p17, %r75, 0;
	mov.f32 	%f43, 0f00000000;
	sub.f32 	%f44, %f43, %f42;
	selp.f32 	%f45, %f42, %f44, %p17;
	add.f32 	%f46, %f7, %f45;
	cvta.to.global.u64 	%rd38, %rd17;
	add.s64 	%rd40, %rd38, %rd20;
	st.global.f32 	[%rd40], %f46;
$L__BB0_18:
	ret;

}


// ===== COMPILED SASS (sm_100) =====

	.target	sm_100

	.elftype	@"ET_EXEC"


//--------------------- .note.nv.tkinfo           --------------------------
	.section	.note.nv.tkinfo,"",@"SHT_NOTE"
	.sectionflags	@"SHF_NOTE_NV_TKINFO"
	.tkinfo
        /*0018*/ 	.word	0x00000002
        /*0030*/ 	.string	""
        /*0030*/ 	.string	"ptxas"
        /*0030*/ 	.string	"Cuda compilation tools, release 13.0, V13.0.88"
        /*0030*/ 	.string	"Build cuda_13.0.r13.0/compiler.36424714_0"
        /*0030*/ 	.string	"-arch sm_100 -m 64 "



//--------------------- .note.nv.cuinfo           --------------------------
	.section	.note.nv.cuinfo,"",@"SHT_NOTE"
	.sectionflags	@"SHF_NOTE_NV_CUINFO"
        /*0018*/ 	.short	0x0002
        /*001a*/ 	.short	0x0064
        /*001c*/ 	.short	0x0082
	.zero		2


//--------------------- .nv.info                  --------------------------
	.section	.nv.info,"",@"SHT_CUDA_INFO"
	.align	4


	//----- nvinfo : EIATTR_REGCOUNT
	.align		4
        /*0000*/ 	.byte	0x04, 0x2f
        /*0002*/ 	.short	(.L_2 - .L_1)
	.align		4
.L_1:
        /*0004*/ 	.word	index@(_Z15addMathFunctionPfS_i)
        /*0008*/ 	.word	0x00000015


	//----- nvinfo : EIATTR_FRAME_SIZE
	.align		4
.L_2:
        /*000c*/ 	.byte	0x04, 0x11
        /*000e*/ 	.short	(.L_4 - .L_3)
	.align		4
.L_3:
        /*0010*/ 	.word	index@(_Z15addMathFunctionPfS_i)
        /*0014*/ 	.word	0x00000000


	//----- nvinfo : EIATTR_MIN_STACK_SIZE
	.align		4
.L_4:
        /*0018*/ 	.byte	0x04, 0x12
        /*001a*/ 	.short	(.L_6 - .L_5)
	.align		4
.L_5:
        /*001c*/ 	.word	index@(_Z15addMathFunctionPfS_i)
        /*0020*/ 	.word	0x00000000
.L_6:


//--------------------- .nv.compat                --------------------------
	.section	.nv.compat,"",@"SHT_CUDA_COMPAT_INFO"
	.align	4
        /*0000*/ 	.byte	0x02, 0x09, 0x00, 0x00, 0x02, 0x02, 0x01, 0x00, 0x02, 0x05, 0x05, 0x00, 0x03, 0x07, 0x01, 0x01
        /*0010*/ 	.byte	0x02, 0x03, 0x00, 0x00, 0x02, 0x06, 0x01, 0x00, 0x04, 0x0b, 0x08, 0x00, 0x01, 0x00, 0x00, 0x00
        /*0020*/ 	.byte	0x00, 0x00, 0x00, 0x00


//--------------------- .nv.info._Z15addMathFunctionPfS_i --------------------------
	.section	.nv.info._Z15addMathFunctionPfS_i,"",@"SHT_CUDA_INFO"
	.sectionflags	@""
	.align	4


	//----- nvinfo : EIATTR_CUDA_API_VERSION
	.align		4
        /*0000*/ 	.byte	0x04, 0x37
        /*0002*/ 	.short	(.L_8 - .L_7)
.L_7:
        /*0004*/ 	.word	0x00000082


	//----- nvinfo : EIATTR_KPARAM_INFO
	.align		4
.L_8:
        /*0008*/ 	.byte	0x04, 0x17
        /*000a*/ 	.short	(.L_10 - .L_9)
.L_9:
        /*000c*/ 	.word	0x00000000
        /*0010*/ 	.short	0x0002
        /*0012*/ 	.short	0x0010
        /*0014*/ 	.byte	0x00, 0xf0, 0x11, 0x00


	//----- nvinfo : EIATTR_KPARAM_INFO
	.align		4
.L_10:
        /*0018*/ 	.byte	0x04, 0x17
        /*001a*/ 	.short	(.L_12 - .L_11)
.L_11:
        /*001c*/ 	.word	0x00000000
        /*0020*/ 	.short	0x0001
        /*0022*/ 	.short	0x0008
        /*0024*/ 	.byte	0x00, 0xf5, 0x21, 0x00


	//----- nvinfo : EIATTR_KPARAM_INFO
	.align		4
.L_12:
        /*0028*/ 	.byte	0x04, 0x17
        /*002a*/ 	.short	(.L_14 - .L_13)
.L_13:
        /*002c*/ 	.word	0x00000000
        /*0030*/ 	.short	0x0000
        /*0032*/ 	.short	0x0000
        /*0034*/ 	.byte	0x00, 0xf5, 0x21, 0x00


	//----- nvinfo : EIATTR_SPARSE_MMA_MASK
	.align		4
.L_14:
        /*0038*/ 	.byte	0x03, 0x50
        /*003a*/ 	.short	0x0000


	//----- nvinfo : EIATTR_MAXREG_COUNT
	.align		4
        /*003c*/ 	.byte	0x03, 0x1b
        /*003e*/ 	.short	0x00ff


	//----- nvinfo : EIATTR_MERCURY_ISA_VERSION
	.align		4
        /*0040*/ 	.byte	0x03, 0x5f
        /*0042*/ 	.short	0x0101


	//----- nvinfo : EIATTR_VRC_CTA_INIT_COUNT
	.align		4
        /*0044*/ 	.byte	0x02, 0x4a
	.zero		1
	.zero		1


	//----- nvinfo : EIATTR_EXIT_INSTR_OFFSETS
	.align		4
        /*0048*/ 	.byte	0x04, 0x1c
        /*004a*/ 	.short	(.L_16 - .L_15)


	//   ....[0]....
.L_15:
        /*004c*/ 	.word	0x00000070


	//   ....[1]....
        /*0050*/ 	.word	0x00001020


	//----- nvinfo : EIATTR_CRS_STACK_SIZE
	.align		4
.L_16:
        /*0054*/ 	.byte	0x04, 0x1e
        /*0056*/ 	.short	(.L_18 - .L_17)
.L_17:
        /*0058*/ 	.word	0x00000000


	//----- nvinfo : EIATTR_CBANK_PARAM_SIZE
	.align		4
.L_18:
        /*005c*/ 	.byte	0x03, 0x19
        /*005e*/ 	.short	0x0014


	//----- nvinfo : EIATTR_PARAM_CBANK
	.align		4
        /*0060*/ 	.byte	0x04, 0x0a
        /*0062*/ 	.short	(.L_20 - .L_19)
	.align		4
.L_19:
        /*0064*/ 	.word	index@(.nv.constant0._Z15addMathFunctionPfS_i)
        /*0068*/ 	.short	0x0380
        /*006a*/ 	.short	0x0014


	//----- nvinfo : EIATTR_SW_WAR
	.align		4
.L_20:
        /*006c*/ 	.byte	0x04, 0x36
        /*006e*/ 	.short	(.L_22 - .L_21)
.L_21:
        /*0070*/ 	.word	0x00000008
.L_22:


//--------------------- .nv.callgraph             --------------------------
	.section	.nv.callgraph,"",@"SHT_CUDA_CALLGRAPH"
	.align	4
	.sectionentsize	8
	.align		4
        /*0000*/ 	.word	0x00000000
	.align		4
        /*0004*/ 	.word	0xffffffff
	.align		4
        /*0008*/ 	.word	0x00000000
	.align		4
        /*000c*/ 	.word	0xfffffffe
	.align		4
        /*0010*/ 	.word	0x00000000
	.align		4
        /*0014*/ 	.word	0xfffffffd
	.align		4
        /*0018*/ 	.word	0x00000000
	.align		4
        /*001c*/ 	.word	0xfffffffc


//--------------------- .nv.constant4             --------------------------
	.section	.nv.constant4,"a",@progbits
	.align	8
	.align		8
.nv.constant4:
        /*0000*/ 	.dword	__cudart_i2opi_f


//--------------------- .text._Z15addMathFunctionPfS_i --------------------------
	.section	.text._Z15addMathFunctionPfS_i,"ax",@progbits
	.align	128
        .global         _Z15addMathFunctionPfS_i
        .type           _Z15addMathFunctionPfS_i,@function
        .size           _Z15addMathFunctionPfS_i,(.L_x_11 - _Z15addMathFunctionPfS_i)
        .other          _Z15addMathFunctionPfS_i,@"STO_CUDA_ENTRY STV_DEFAULT"
_Z15addMathFunctionPfS_i:
.text._Z15addMathFunctionPfS_i:
[----:B------:R-:W-:Y:S01]  /*0000*/  LDC R1, c[0x0][0x37c] ;  /* 0x0000df00ff017b82 */ /* 0x000fe20000000800 */
[----:B------:R-:W0:Y:S07]  /*0010*/  S2R R3, SR_TID.X ;  /* 0x0000000000037919 */ /* 0x000e2e0000002100 */
[----:B------:R-:W0:Y:S01]  /*0020*/  S2UR UR4, SR_CTAID.X ;  /* 0x00000000000479c3 */ /* 0x000e220000002500 */
[----:B------:R-:W1:Y:S07]  /*0030*/  LDCU UR5, c[0x0][0x390] ;  /* 0x00007200ff0577ac */ /* 0x000e6e0008000800 */
[----:B------:R-:W0:Y:S02]  /*0040*/  LDC R2, c[0x0][0x360] ;  /* 0x0000d800ff027b82 */ /* 0x000e240000000800 */
[----:B0-----:R-:W-:-:S05]  /*0050*/  IMAD R2, R2, UR4, R3 ;  /* 0x0000000402027c24 */ /* 0x001fca000f8e0203 */
[----:B-1----:R-:W-:-:S13]  /*0060*/  ISETP.GE.AND P0, PT, R2, UR5, PT ;  /* 0x0000000502007c0c */ /* 0x002fda000bf06270 */
[----:B------:R-:W-:Y:S05]  /*0070*/  @P0 EXIT ;  /* 0x000000000000094d */ /* 0x000fea0003800000 */
[----:B------:R-:W0:Y:S01]  /*0080*/  LDC.64 R8, c[0x0][0x380] ;  /* 0x0000e000ff087b82 */ /* 0x000e220000000a00 */
[----:B------:R-:W1:Y:S01]  /*0090*/  LDCU.64 UR6, c[0x0][0x358] ;  /* 0x00006b00ff0677ac */ /* 0x000e620008000a00 */
[----:B0-----:R-:W-:-:S05]  /*00a0*/  IMAD.WIDE R8, R2, 0x4, R8 ;  /* 0x0000000402087825 */ /* 0x001fca00078e0208 */
[----:B-1----:R-:W2:Y:S01]  /*00b0*/  LDG.E R3, desc[UR6][R8.64] ;  /* 0x0000000608037981 */ /* 0x002ea2000c1e1900 */
[----:B------:R-:W-:Y:S01]  /*00c0*/  BSSY.RECONVERGENT B0, `(.L_x_0) ;  /* 0x000006c000007945 */ /* 0x000fe20003800200 */
[C---:B--2---:R-:W-:Y:S01]  /*00d0*/  FMUL R0, R3.reuse, 0.63661974668502807617 ;  /* 0x3f22f98303007820 */ /* 0x044fe20000400000 */
[----:B------:R-:W-:-:S05]  /*00e0*/  FSETP.GE.AND P0, PT, |R3|, 105615, PT ;  /* 0x47ce47800300780b */ /* 0x000fca0003f06200 */
[----:B------:R-:W0:Y:S02]  /*00f0*/  F2I.NTZ R0, R0 ;  /* 0x0000000000007305 */ /* 0x000e240000203100 */
[----:B0-----:R-:W-:Y:S01]  /*0100*/  I2FP.F32.S32 R4, R0 ;  /* 0x0000000000047245 */ /* 0x001fe20000201400 */
[----:B------:R-:W-:-:S04]  /*0110*/  IMAD.MOV.U32 R6, RZ, RZ, R0 ;  /* 0x000000ffff067224 */ /* 0x000fc800078e0000 */
[----:B------:R-:W-:-:S04]  /*0120*/  FFMA R5, R4, -1.5707962512969970703, R3 ;  /* 0xbfc90fda04057823 */ /* 0x000fc80000000003 */
[----:B------:R-:W-:-:S04]  /*0130*/  FFMA R5, R4, -7.5497894158615963534e-08, R5 ;  /* 0xb3a2216804057823 */ /* 0x000fc80000000005 */
[----:B------:R-:W-:Y:S01]  /*0140*/  FFMA R5, R4, -5.3903029534742383927e-15, R5 ;  /* 0xa7c234c504057823 */ /* 0x000fe20000000005 */
[----:B------:R-:W-:-:S03]  /*0150*/  P2R R4, PR, RZ, 0x1 ;  /* 0x00000001ff047803 */ /* 0x000fc60000000000 */
[----:B------:R-:W-:Y:S01]  /*0160*/  IMAD.MOV.U32 R10, RZ, RZ, R5 ;  /* 0x000000ffff0a7224 */ /* 0x000fe200078e0005 */
[----:B------:R-:W-:Y:S06]  /*0170*/  @!P0 BRA `(.L_x_1) ;  /* 0x0000000400808947 */ /* 0x000fec0003800000 */
[----:B------:R-:W-:-:S13]  /*0180*/  FSETP.NEU.AND P0, PT, |R3|, +INF , PT ;  /* 0x7f8000000300780b */ /* 0x000fda0003f0d200 */
[----:B------:R-:W-:Y:S01]  /*0190*/  @!P0 FMUL R10, RZ, R3 ;  /* 0x00000003ff0a8220 */ /* 0x000fe20000400000 */
[----:B------:R-:W-:Y:S01]  /*01a0*/  @!P0 IMAD.MOV.U32 R0, RZ, RZ, RZ ;  /* 0x000000ffff008224 */ /* 0x000fe200078e00ff */
[----:B------:R-:W-:Y:S06]  /*01b0*/  @!P0 BRA `(.L_x_1) ;  /* 0x0000000400708947 */ /* 0x000fec0003800000 */
[----:B------:R-:W-:Y:S01]  /*01c0*/  IMAD.SHL.U32 R4, R3, 0x100, RZ ;  /* 0x0000010003047824 */ /* 0x000fe200078e00ff */
[----:B------:R-:W0:Y:S01]  /*01d0*/  LDCU.64 UR8, c[0x4][URZ] ;  /* 0x01000000ff0877ac */ /* 0x000e220008000a00 */
[----:B------:R-:W-:Y:S02]  /*01e0*/  IMAD.MOV.U32 R0, RZ, RZ, RZ ;  /* 0x000000ffff007224 */ /* 0x000fe400078e00ff */
[----:B------:R-:W-:Y:S01]  /*01f0*/  IMAD.MOV.U32 R12, RZ, RZ, RZ ;  /* 0x000000ffff0c7224 */ /* 0x000fe200078e00ff */
[----:B------:R-:W-:Y:S01]  /*0200*/  LOP3.LUT R7, R4, 0x80000000, RZ, 0xfc, !PT ;  /* 0x8000000004077812 */ /* 0x000fe200078efcff */
[----:B------:R-:W-:Y:S01]  /*0210*/  UMOV UR5, URZ ;  /* 0x000000ff00057c82 */ /* 0x000fe20008000000 */
[----:B------:R-:W-:-:S05]  /*0220*/  UMOV UR4, URZ ;  /* 0x000000ff00047c82 */ /* 0x000fca0008000000 */
.L_x_2:
[----:B0-----:R-:W-:Y:S01]  /*0230*/  IMAD.U32 R10, RZ, RZ, UR8 ;  /* 0x00000008ff0a7e24 */ /* 0x001fe2000f8e00ff */
[----:B------:R-:W-:-:S05]  /*0240*/  MOV R11, UR9 ;  /* 0x00000009000b7c02 */ /* 0x000fca0008000f00 */
[----:B------:R-:W2:Y:S01]  /*0250*/  LDG.E.CONSTANT R8, desc[UR6][R10.64] ;  /* 0x000000060a087981 */ /* 0x000ea2000c1e9900 */
[----:B------:R-:W-:Y:S01]  /*0260*/  UIADD3 UR4, UPT, UPT, UR4, 0x1, URZ ;  /* 0x0000000104047890 */ /* 0x000fe2000fffe0ff */
[C---:B------:R-:W-:Y:S01]  /*0270*/  ISETP.EQ.AND P0, PT, R12.reuse, RZ, PT ;  /* 0x000000ff0c00720c */ /* 0x040fe20003f02270 */
[----:B------:R-:W-:Y:S01]  /*0280*/  UIADD3 UR8, UP1, UPT, UR8, 0x4, URZ ;  /* 0x0000000408087890 */ /* 0x000fe2000ff3e0ff */
[C---:B------:R-:W-:Y:S01]  /*0290*/  ISETP.EQ.AND P1, PT, R12.reuse, 0x4, PT ;  /* 0x000000040c00780c */ /* 0x040fe20003f22270 */
[----:B------:R-:W-:Y:S01]  /*02a0*/  UISETP.NE.AND UP0, UPT, UR4, 0x6, UPT ;  /* 0x000000060400788c */ /* 0x000fe2000bf05270 */
[C---:B------:R-:W-:Y:S01]  /*02b0*/  ISETP.EQ.AND P3, PT, R12.reuse, 0xc, PT ;  /* 0x0000000c0c00780c */ /* 0x040fe20003f62270 */
[----:B------:R-:W-:Y:S01]  /*02c0*/  UIADD3.X UR9, UPT, UPT, URZ, UR9, URZ, UP1, !UPT ;  /* 0x00000009ff097290 */ /* 0x000fe20008ffe4ff */
[C---:B------:R-:W-:Y:S02]  /*02d0*/  ISETP.EQ.AND P4, PT, R12.reuse, 0x10, PT ;  /* 0x000000100c00780c */ /* 0x040fe40003f82270 */
[----:B------:R-:W-:Y:S01]  /*02e0*/  ISETP.EQ.AND P5, PT, R12, 0x14, PT ;  /* 0x000000140c00780c */ /* 0x000fe20003fa2270 */
[----:B--2---:R-:W-:-:S03]  /*02f0*/  IMAD.WIDE.U32 R8, R8, R7, RZ ;  /* 0x0000000708087225 */ /* 0x004fc600078e00ff */
[----:B------:R-:W-:-:S04]  /*0300*/  IADD3 R8, P2, PT, R8, R0, RZ ;  /* 0x0000000008087210 */ /* 0x000fc80007f5e0ff */
[----:B------:R-:W-:Y:S01]  /*0310*/  IADD3.X R0, PT, PT, R9, UR5, RZ, P2, !PT ;  /* 0x0000000509007c10 */ /* 0x000fe200097fe4ff */
[--C-:B------:R-:W-:Y:S01]  /*0320*/  @P0 IMAD.MOV.U32 R4, RZ, RZ, R8.reuse ;  /* 0x000000ffff040224 */ /* 0x100fe200078e0008 */
[C---:B------:R-:W-:Y:S01]  /*0330*/  ISETP.EQ.AND P2, PT, R12.reuse, 0x8, PT ;  /* 0x000000080c00780c */ /* 0x040fe20003f42270 */
[--C-:B------:R-:W-:Y:S01]  /*0340*/  @P1 IMAD.MOV.U32 R14, RZ, RZ, R8.reuse ;  /* 0x000000ffff0e1224 */ /* 0x100fe200078e0008 */
[----:B------:R-:W-:Y:S01]  /*0350*/  IADD3 R12, PT, PT, R12, 0x4, RZ ;  /* 0x000000040c0c7810 */ /* 0x000fe20007ffe0ff */
[--C-:B------:R-:W-:Y:S02]  /*0360*/  @P3 IMAD.MOV.U32 R16, RZ, RZ, R8.reuse ;  /* 0x000000ffff103224 */ /* 0x100fe400078e0008 */
[--C-:B------:R-:W-:Y:S02]  /*0370*/  @P4 IMAD.MOV.U32 R17, RZ, RZ, R8.reuse ;  /* 0x000000ffff114224 */ /* 0x100fe400078e0008 */
[----:B------:R-:W-:-:S06]  /*0380*/  @P5 IMAD.MOV.U32 R18, RZ, RZ, R8 ;  /* 0x000000ffff125224 */ /* 0x000fcc00078e0008 */
[----:B------:R-:W-:Y:S01]  /*0390*/  @P2 IMAD.MOV.U32 R15, RZ, RZ, R8 ;  /* 0x000000ffff0f2224 */ /* 0x000fe200078e0008 */
[----:B------:R-:W-:Y:S06]  /*03a0*/  BRA.U UP0, `(.L_x_2) ;  /* 0xfffffffd00a07547 */ /* 0x000fec000b83ffff */
[----:B------:R-:W-:Y:S01]  /*03b0*/  SHF.R.U32.HI R7, RZ, 0x17, R3 ;  /* 0x00000017ff077819 */ /* 0x000fe20000011603 */
[----:B------:R-:W-:Y:S03]  /*03c0*/  BSSY.RECONVERGENT B1, `(.L_x_3) ;  /* 0x0000029000017945 */ /* 0x000fe60003800200 */
[C---:B------:R-:W-:Y:S02]  /*03d0*/  LOP3.LUT R8, R7.reuse, 0xe0, RZ, 0xc0, !PT ;  /* 0x000000e007087812 */ /* 0x040fe400078ec0ff */
[----:B------:R-:W-:-:S03]  /*03e0*/  LOP3.LUT P6, RZ, R7, 0x1f, RZ, 0xc0, !PT ;  /* 0x0000001f07ff7812 */ /* 0x000fc600078cc0ff */
[----:B------:R-:W-:-:S05]  /*03f0*/  VIADD R8, R8, 0xffffff80 ;  /* 0xffffff8008087836 */ /* 0x000fca0000000000 */
[----:B------:R-:W-:-:S05]  /*0400*/  SHF.R.U32.HI R8, RZ, 0x5, R8 ;  /* 0x00000005ff087819 */ /* 0x000fca0000011608 */
[----:B------:R-:W-:-:S05]  /*0410*/  IMAD.U32 R10, R8, -0x4, RZ ;  /* 0xfffffffc080a7824 */ /* 0x000fca00078e00ff */
[C---:B------:R-:W-:Y:S02]  /*0420*/  ISETP.EQ.AND P3, PT, R10.reuse, -0x18, PT ;  /* 0xffffffe80a00780c */ /* 0x040fe40003f62270 */
[C---:B------:R-:W-:Y:S02]  /*0430*/  ISETP.EQ.AND P4, PT, R10.reuse, -0x14, PT ;  /* 0xffffffec0a00780c */ /* 0x040fe40003f82270 */
[C---:B------:R-:W-:Y:S02]  /*0440*/  ISETP.EQ.AND P0, PT, R10.reuse, -0x10, PT ;  /* 0xfffffff00a00780c */ /* 0x040fe40003f02270 */
[C---:B------:R-:W-:Y:S02]  /*0450*/  ISETP.EQ.AND P1, PT, R10.reuse, -0xc, PT ;  /* 0xfffffff40a00780c */ /* 0x040fe40003f22270 */
[C---:B------:R-:W-:Y:S02]  /*0460*/  ISETP.EQ.AND P2, PT, R10.reuse, -0x8, PT ;  /* 0xfffffff80a00780c */ /* 0x040fe40003f42270 */
[----:B------:R-:W-:-:S03]  /*0470*/  ISETP.EQ.AND P5, PT, R10, 0x4, PT ;  /* 0x000000040a00780c */ /* 0x000fc60003fa2270 */
[--C-:B------:R-:W-:Y:S01]  /*0480*/  @P3 IMAD.MOV.U32 R8, RZ, RZ, R4.reuse ;  /* 0x000000ffff083224 */ /* 0x100fe200078e0004 */
[C---:B------:R-:W-:Y:S01]  /*0490*/  ISETP.EQ.AND P3, PT, R10.reuse, -0x4, PT ;  /* 0xfffffffc0a00780c */ /* 0x040fe20003f62270 */
[----:B------:R-:W-:Y:S02]  /*04a0*/  @P4 IMAD.MOV.U32 R9, RZ, RZ, R4 ;  /* 0x000000ffff094224 */ /* 0x000fe400078e0004 */
[--C-:B------:R-:W-:Y:S01]  /*04b0*/  @P4 IMAD.MOV.U32 R8, RZ, RZ, R14.reuse ;  /* 0x000000ffff084224 */ /* 0x100fe200078e000e */
[----:B------:R-:W-:Y:S01]  /*04c0*/  ISETP.EQ.AND P4, PT, R10, RZ, PT ;  /* 0x000000ff0a00720c */ /* 0x000fe20003f82270 */
[----:B------:R-:W-:Y:S01]  /*04d0*/  @P0 IMAD.MOV.U32 R9, RZ, RZ, R14 ;  /* 0x000000ffff090224 */ /* 0x000fe200078e000e */
[----:B------:R-:W-:Y:S01]  /*04e0*/  @P0 MOV R8, R15 ;  /* 0x0000000f00080202 */ /* 0x000fe20000000f00 */
[----:B------:R-:W-:Y:S02]  /*04f0*/  @P1 IMAD.MOV.U32 R8, RZ, RZ, R16 ;  /* 0x000000ffff081224 */ /* 0x000fe400078e0010 */
[----:B------:R-:W-:-:S02]  /*0500*/  @P2 IMAD.MOV.U32 R8, RZ, RZ, R17 ;  /* 0x000000ffff082224 */ /* 0x000fc400078e0011 */
[----:B------:R-:W-:Y:S02]  /*0510*/  @P1 IMAD.MOV.U32 R9, RZ, RZ, R15 ;  /* 0x000000ffff091224 */ /* 0x000fe400078e000f */
[----:B------:R-:W-:Y:S02]  /*0520*/  @P3 IMAD.MOV.U32 R8, RZ, RZ, R18 ;  /* 0x000000ffff083224 */ /* 0x000fe400078e0012 */
[----:B------:R-:W-:Y:S02]  /*0530*/  @P2 IMAD.MOV.U32 R9, RZ, RZ, R16 ;  /* 0x000000ffff092224 */ /* 0x000fe400078e0010 */
[--C-:B------:R-:W-:Y:S02]  /*0540*/  @P4 IMAD.MOV.U32 R8, RZ, RZ, R0.reuse ;  /* 0x000000ffff084224 */ /* 0x100fe400078e0000 */
[----:B------:R-:W-:Y:S01]  /*0550*/  @P3 IMAD.MOV.U32 R9, RZ, RZ, R17 ;  /* 0x000000ffff093224 */ /* 0x000fe200078e0011 */
[----:B------:R-:W-:Y:S01]  /*0560*/  @P4 MOV R9, R18 ;  /* 0x0000001200094202 */ /* 0x000fe20000000f00 */
[----:B------:R-:W-:-:S02]  /*0570*/  @P5 IMAD.MOV.U32 R9, RZ, RZ, R0 ;  /* 0x000000ffff095224 */ /* 0x000fc400078e0000 */
[----:B------:R-:W-:Y:S01]  /*0580*/  IMAD.MOV.U32 R12, RZ, RZ, R8 ;  /* 0x000000ffff0c7224 */ /* 0x000fe200078e0008 */
[----:B------:R-:W-:Y:S06]  /*0590*/  @!P6 BRA `(.L_x_4) ;  /* 0x00000000002ce947 */ /* 0x000fec0003800000 */
[----:B------:R-:W-:Y:S01]  /*05a0*/  @P0 IMAD.MOV.U32 R8, RZ, RZ, R4 ;  /* 0x000000ffff080224 */ /* 0x000fe200078e0004 */
[----:B------:R-:W-:Y:S01]  /*05b0*/  ISETP.EQ.AND P0, PT, R10, 0x8, PT ;  /* 0x000000080a00780c */ /* 0x000fe20003f02270 */
[----:B------:R-:W-:Y:S01]  /*05c0*/  @P1 IMAD.MOV.U32 R8, RZ, RZ, R14 ;  /* 0x000000ffff081224 */ /* 0x000fe200078e000e */
[----:B------:R-:W-:Y:S01]  /*05d0*/  LOP3.LUT R7, R7, 0x1f, RZ, 0xc0, !PT ;  /* 0x0000001f07077812 */ /* 0x000fe200078ec0ff */
[----:B------:R-:W-:Y:S01]  /*05e0*/  @P2 IMAD.MOV.U32 R8, RZ, RZ, R15 ;  /* 0x000000ffff082224 */ /* 0x000fe200078e000f */
[----:B------:R-:W-:Y:S01]  /*05f0*/  @P3 MOV R8, R16 ;  /* 0x0000001000083202 */ /* 0x000fe20000000f00 */
[----:B------:R-:W-:Y:S01]  /*0600*/  @P4 IMAD.MOV.U32 R8, RZ, RZ, R17 ;  /* 0x000000ffff084224 */ /* 0x000fe200078e0011 */
[----:B------:R-:W-:Y:S01]  /*0610*/  SHF.L.W.U32.HI R12, R9, R7, R12 ;  /* 0x00000007090c7219 */ /* 0x000fe20000010e0c */
[----:B------:R-:W-:-:S06]  /*0620*/  @P5 IMAD.MOV.U32 R8, RZ, RZ, R18 ;  /* 0x000000ffff085224 */ /* 0x000fcc00078e0012 */
[----:B------:R-:W-:-:S05]  /*0630*/  @P0 IMAD.MOV.U32 R8, RZ, RZ, R0 ;  /* 0x000000ffff080224 */ /* 0x000fca00078e0000 */
[----:B------:R-:W-:-:S07]  /*0640*/  SHF.L.W.U32.HI R9, R8, R7, R9 ;  /* 0x0000000708097219 */ /* 0x000fce0000010e09 */
.L_x_4:
[----:B------:R-:W-:Y:S05]  /*0650*/  BSYNC.RECONVERGENT B1 ;  /* 0x0000000000017941 */ /* 0x000fea0003800200 */
.L_x_3:
[C---:B------:R-:W-:Y:S01]  /*0660*/  SHF.L.W.U32.HI R7, R9.reuse, 0x2, R12 ;  /* 0x0000000209077819 */ /* 0x040fe20000010e0c */
[----:B------:R-:W-:Y:S01]  /*0670*/  IMAD.SHL.U32 R9, R9, 0x4, RZ ;  /* 0x0000000409097824 */ /* 0x000fe200078e00ff */
[----:B------:R-:W-:Y:S01]  /*0680*/  UMOV UR4, 0x54442d19 ;  /* 0x54442d1900047882 */ /* 0x000fe20000000000 */
[----:B------:R-:W-:Y:S01]  /*0690*/  UMOV UR5, 0x3bf921fb ;  /* 0x3bf921fb00057882 */ /* 0x000fe20000000000 */
[----:B------:R-:W-:Y:S02]  /*06a0*/  SHF.R.S32.HI R0, RZ, 0x1f, R7 ;  /* 0x0000001fff007819 */ /* 0x000fe40000011407 */
[----:B------:R-:W-:Y:S02]  /*06b0*/  ISETP.GE.AND P0, PT, R3, RZ, PT ;  /* 0x000000ff0300720c */ /* 0x000fe40003f06270 */
[C---:B------:R-:W-:Y:S02]  /*06c0*/  LOP3.LUT R10, R0.reuse, R9, RZ, 0x3c, !PT ;  /* 0x00000009000a7212 */ /* 0x040fe400078e3cff */
[----:B------:R-:W-:-:S02]  /*06d0*/  LOP3.LUT R11, R0, R7, RZ, 0x3c, !PT ;  /* 0x00000007000b7212 */ /* 0x000fc400078e3cff */
[----:B------:R-:W-:Y:S02]  /*06e0*/  SHF.R.U32.HI R0, RZ, 0x1e, R12 ;  /* 0x0000001eff007819 */ /* 0x000fe4000001160c */
[----:B------:R-:W0:Y:S01]  /*06f0*/  I2F.F64.S64 R8, R10 ;  /* 0x0000000a00087312 */ /* 0x000e220000301c00 */
[C---:B------:R-:W-:Y:S02]  /*0700*/  LOP3.LUT R12, R7.reuse, R3, RZ, 0x3c, !PT ;  /* 0x00000003070c7212 */ /* 0x040fe400078e3cff */
[----:B------:R-:W-:Y:S02]  /*0710*/  LEA.HI R0, R7, R0, RZ, 0x1 ;  /* 0x0000000007007211 */ /* 0x000fe400078f08ff */
[----:B------:R-:W-:-:S03]  /*0720*/  ISETP.GE.AND P1, PT, R12, RZ, PT ;  /* 0x000000ff0c00720c */ /* 0x000fc60003f26270 */
[----:B------:R-:W-:-:S04]  /*0730*/  IMAD.MOV R7, RZ, RZ, -R0 ;  /* 0x000000ffff077224 */ /* 0x000fc800078e0a00 */
[----:B------:R-:W-:Y:S01]  /*0740*/  @!P0 IMAD.MOV.U32 R0, RZ, RZ, R7 ;  /* 0x000000ffff008224 */ /* 0x000fe200078e0007 */
[----:B0-----:R-:W-:-:S10]  /*0750*/  DMUL R8, R8, UR4 ;  /* 0x0000000408087c28 */ /* 0x001fd40008000000 */
[----:B------:R-:W0:Y:S02]  /*0760*/  F2F.F32.F64 R8, R8 ;  /* 0x0000000800087310 */ /* 0x000e240000301000 */
[----:B0-----:R-:W-:-:S07]  /*0770*/  FSEL R10, -R8, R8, !P1 ;  /* 0x00000008080a7208 */ /* 0x001fce0004800100 */
.L_x_1:
[----:B------:R-:W-:Y:S05]  /*0780*/  BSYNC.RECONVERGENT B0 ;  /* 0x0000000000007941 */ /* 0x000fea0003800200 */
.L_x_0:
[----:B------:R-:W-:Y:S01]  /*0790*/  MOV R7, 0x37cbac00 ;  /* 0x37cbac0000077802 */ /* 0x000fe20000000f00 */
[----:B------:R-:W-:Y:S01]  /*07a0*/  FMUL R8, R10, R10 ;  /* 0x0000000a0a087220 */ /* 0x000fe20000400000 */
[C---:B------:R-:W-:Y:S01]  /*07b0*/  LOP3.LUT R11, R0.reuse, 0x1, RZ, 0xc0, !PT ;  /* 0x00000001000b7812 */ /* 0x040fe200078ec0ff */
[----:B------:R-:W-:Y:S01]  /*07c0*/  IMAD.MOV.U32 R12, RZ, RZ, 0x3effffff ;  /* 0x3effffffff0c7424 */ /* 0x000fe200078e00ff */
[----:B------:R-:W-:Y:S01]  /*07d0*/  LOP3.LUT P1, RZ, R0, 0x2, RZ, 0xc0, !PT ;  /* 0x0000000200ff7812 */ /* 0x000fe2000782c0ff */
[----:B------:R-:W-:Y:S01]  /*07e0*/  FFMA R9, R8, R7, -0.0013887860113754868507 ;  /* 0xbab607ed08097423 */ /* 0x000fe20000000007 */
[----:B------:R-:W-:Y:S01]  /*07f0*/  ISETP.NE.U32.AND P0, PT, R11, 0x1, PT ;  /* 0x000000010b00780c */ /* 0x000fe20003f05070 */
[----:B------:R-:W-:Y:S01]  /*0800*/  IMAD.MOV.U32 R11, RZ, RZ, 0x3d2aaabb ;  /* 0x3d2aaabbff0b7424 */ /* 0x000fe200078e00ff */
[----:B------:R-:W-:Y:S01]  /*0810*/  FSETP.GE.AND P2, PT, |R3|, 105615, PT ;  /* 0x47ce47800300780b */ /* 0x000fe20003f46200 */
[----:B------:R-:W-:Y:S01]  /*0820*/  BSSY.RECONVERGENT B0, `(.L_x_5) ;  /* 0x000006a000007945 */ /* 0x000fe20003800200 */
[----:B------:R-:W-:-:S02]  /*0830*/  FSEL R9, R9, -0.00019574658654164522886, !P0 ;  /* 0xb94d415309097808 */ /* 0x000fc40004000000 */
[----:B------:R-:W-:Y:S02]  /*0840*/  FSEL R11, R11, 0.0083327032625675201416, !P0 ;  /* 0x3c0885e40b0b7808 */ /* 0x000fe40004000000 */
[----:B------:R-:W-:Y:S02]  /*0850*/  FSEL R0, R10, 1, P0 ;  /* 0x3f8000000a007808 */ /* 0x000fe40000000000 */
[----:B------:R-:W-:Y:S01]  /*0860*/  FSEL R10, -R12, -0.16666662693023681641, !P0 ;  /* 0xbe2aaaa80c0a7808 */ /* 0x000fe20004000100 */
[C---:B------:R-:W-:Y:S02]  /*0870*/  FFMA R11, R8.reuse, R9, R11 ;  /* 0x00000009080b7223 */ /* 0x040fe4000000000b */
[C---:B------:R-:W-:Y:S02]  /*0880*/  FFMA R9, R8.reuse, R0, RZ ;  /* 0x0000000008097223 */ /* 0x040fe400000000ff */
[----:B------:R-:W-:-:S04]  /*0890*/  FFMA R8, R8, R11, R10 ;  /* 0x0000000b08087223 */ /* 0x000fc8000000000a */
[----:B------:R-:W-:-:S04]  /*08a0*/  FFMA R8, R9, R8, R0 ;  /* 0x0000000809087223 */ /* 0x000fc80000000000 */
[----:B------:R-:W-:Y:S01]  /*08b0*/  @P1 FADD R8, RZ, -R8 ;  /* 0x80000008ff081221 */ /* 0x000fe20000000000 */
        /* <DEDUP_REMOVED lines=12> */
.L_x_7:
[----:B0-----:R-:W-:Y:S01]  /*0980*/  MOV R12, UR8 ;  /* 0x00000008000c7c02 */ /* 0x001fe20008000f00 */
[----:B------:R-:W-:-:S05]  /*0990*/  IMAD.U32 R13, RZ, RZ, UR9 ;  /* 0x00000009ff0d7e24 */ /* 0x000fca000f8e00ff */
        /* <DEDUP_REMOVED lines=9> */
[----:B------:R-:W-:-:S02]  /*0a30*/  ISETP.EQ.AND P4, PT, R6, 0x10, PT ;  /* 0x000000100600780c */ /* 0x000fc40003f82270 */
[C---:B------:R-:W-:Y:S01]  /*0a40*/  ISETP.EQ.AND P5, PT, R6.reuse, 0x14, PT ;  /* 0x000000140600780c */ /* 0x040fe20003fa2270 */
[----:B------:R-:W-:Y:S02]  /*0a50*/  VIADD R6, R6, 0x4 ;  /* 0x0000000406067836 */ /* 0x000fe40000000000 */
[----:B--2---:R-:W-:-:S03]  /*0a60*/  IMAD.WIDE.U32 R10, R10, R9, RZ ;  /* 0x000000090a0a7225 */ /* 0x004fc600078e00ff */
[----:B------:R-:W-:-:S04]  /*0a70*/  IADD3 R5, P6, PT, R10, R0, RZ ;  /* 0x000000000a057210 */ /* 0x000fc80007fde0ff */
[----:B------:R-:W-:Y:S01]  /*0a80*/  IADD3.X R0, PT, PT, R11, UR5, RZ, P6, !PT ;  /* 0x000000050b007c10 */ /* 0x000fe2000b7fe4ff */
[--C-:B------:R-:W-:Y:S02]  /*0a90*/  @P0 IMAD.MOV.U32 R4, RZ, RZ, R5.reuse ;  /* 0x000000ffff040224 */ /* 0x100fe400078e0005 */
[----:B------:R-:W-:Y:S01]  /*0aa0*/  @P5 MOV R18, R5 ;  /* 0x0000000500125202 */ /* 0x000fe20000000f00 */
[--C-:B------:R-:W-:Y:S02]  /*0ab0*/  @P1 IMAD.MOV.U32 R14, RZ, RZ, R5.reuse ;  /* 0x000000ffff0e1224 */ /* 0x100fe400078e0005 */
[--C-:B------:R-:W-:Y:S02]  /*0ac0*/  @P2 IMAD.MOV.U32 R15, RZ, RZ, R5.reuse ;  /* 0x000000ffff0f2224 */ /* 0x100fe400078e0005 */
[--C-:B------:R-:W-:Y:S02]  /*0ad0*/  @P3 IMAD.MOV.U32 R16, RZ, RZ, R5.reuse ;  /* 0x000000ffff103224 */ /* 0x100fe400078e0005 */
        /* <DEDUP_REMOVED lines=14> */
[----:B------:R-:W-:-:S03]  /*0bc0*/  ISETP.EQ.AND P5, PT, R11, RZ, PT ;  /* 0x000000ff0b00720c */ /* 0x000fc60003fa2270 */
[--C-:B------:R-:W-:Y:S01]  /*0bd0*/  @P3 IMAD.MOV.U32 R5, RZ, RZ, R4.reuse ;  /* 0x000000ffff053224 */ /* 0x100fe200078e0004 */
[C---:B------:R-:W-:Y:S01]  /*0be0*/  ISETP.EQ.AND P3, PT, R11.reuse, -0x4, PT ;  /* 0xfffffffc0b00780c */ /* 0x040fe20003f62270 */
[----:B------:R-:W-:Y:S02]  /*0bf0*/  @P4 IMAD.MOV.U32 R6, RZ, RZ, R4 ;  /* 0x000000ffff064224 */ /* 0x000fe400078e0004 */
[----:B------:R-:W-:Y:S01]  /*0c00*/  @P4 IMAD.MOV.U32 R5, RZ, RZ, R14 ;  /* 0x000000ffff054224 */ /* 0x000fe200078e000e */
[----:B------:R-:W-:Y:S01]  /*0c10*/  ISETP.EQ.AND P4, PT, R11, 0x4, PT ;  /* 0x000000040b00780c */ /* 0x000fe20003f82270 */
[----:B------:R-:W-:Y:S01]  /*0c20*/  @P2 IMAD.MOV.U32 R5, RZ, RZ, R15 ;  /* 0x000000ffff052224 */ /* 0x000fe200078e000f */
[----:B------:R-:W-:Y:S01]  /*0c30*/  @P2 MOV R6, R14 ;  /* 0x0000000e00062202 */ /* 0x000fe20000000f00 */
[----:B------:R-:W-:Y:S02]  /*0c40*/  @P1 IMAD.MOV.U32 R5, RZ, RZ, R16 ;  /* 0x000000ffff051224 */ /* 0x000fe400078e0010 */
[----:B------:R-:W-:-:S02]  /*0c50*/  @P0 IMAD.MOV.U32 R5, RZ, RZ, R17 ;  /* 0x000000ffff050224 */ /* 0x000fc400078e0011 */
[----:B------:R-:W-:Y:S02]  /*0c60*/  @P1 IMAD.MOV.U32 R6, RZ, RZ, R15 ;  /* 0x000000ffff061224 */ /* 0x000fe400078e000f */
[----:B------:R-:W-:Y:S01]  /*0c70*/  @P3 MOV R5, R18 ;  /* 0x0000001200053202 */ /* 0x000fe20000000f00 */
[----:B------:R-:W-:Y:S02]  /*0c80*/  @P5 IMAD.MOV.U32 R5, RZ, RZ, R0 ;  /* 0x000000ffff055224 */ /* 0x000fe400078e0000 */
[----:B------:R-:W-:Y:S02]  /*0c90*/  @P0 IMAD.MOV.U32 R6, RZ, RZ, R16 ;  /* 0x000000ffff060224 */ /* 0x000fe400078e0010 */
[----:B------:R-:W-:Y:S02]  /*0ca0*/  @P3 IMAD.MOV.U32 R6, RZ, RZ, R17 ;  /* 0x000000ffff063224 */ /* 0x000fe400078e0011 */
[----:B------:R-:W-:Y:S02]  /*0cb0*/  @P5 IMAD.MOV.U32 R6, RZ, RZ, R18 ;  /* 0x000000ffff065224 */ /* 0x000fe400078e0012 */
[----:B------:R-:W-:-:S02]  /*0cc0*/  @P4 IMAD.MOV.U32 R6, RZ, RZ, R0 ;  /* 0x000000ffff064224 */ /* 0x000fc400078e0000 */
[----:B------:R-:W-:Y:S01]  /*0cd0*/  IMAD.MOV.U32 R9, RZ, RZ, R5 ;  /* 0x000000ffff097224 */ /* 0x000fe200078e0005 */
[----:B------:R-:W-:Y:S06]  /*0ce0*/  @!P6 BRA `(.L_x_9) ;  /* 0x000000000028e947 */ /* 0x000fec0003800000 */
[----:B------:R-:W-:Y:S01]  /*0cf0*/  @P1 IMAD.MOV.U32 R4, RZ, RZ, R14 ;  /* 0x000000ffff041224 */ /* 0x000fe200078e000e */
[----:B------:R-:W-:Y:S01]  /*0d00*/  @P0 MOV R4, R15 ;  /* 0x0000000f00040202 */ /* 0x000fe20000000f00 */
[----:B------:R-:W-:Y:S01]  /*0d10*/  @P3 IMAD.MOV.U32 R4, RZ, RZ, R16 ;  /* 0x000000ffff043224 */ /* 0x000fe200078e0010 */
[----:B------:R-:W-:Y:S01]  /*0d20*/  ISETP.EQ.AND P0, PT, R11, 0x8, PT ;  /* 0x000000080b00780c */ /* 0x000fe20003f02270 */
[----:B------:R-:W-:Y:S01]  /*0d30*/  @P5 IMAD.MOV.U32 R4, RZ, RZ, R17 ;  /* 0x000000ffff045224 */ /* 0x000fe200078e0011 */
[----:B------:R-:W-:Y:S01]  /*0d40*/  LOP3.LUT R5, R10, 0x1f, RZ, 0xc0, !PT ;  /* 0x0000001f0a057812 */ /* 0x000fe200078ec0ff */
[----:B------:R-:W-:-:S03]  /*0d50*/  @P4 IMAD.MOV.U32 R4, RZ, RZ, R18 ;  /* 0x000000ffff044224 */ /* 0x000fc600078e0012 */
[----:B------:R-:W-:-:S07]  /*0d60*/  SHF.L.W.U32.HI R9, R6, R5, R9 ;  /* 0x0000000506097219 */ /* 0x000fce0000010e09 */
[----:B------:R-:W-:-:S05]  /*0d70*/  @P0 IMAD.MOV.U32 R4, RZ, RZ, R0 ;  /* 0x000000ffff040224 */ /* 0x000fca00078e0000 */
[----:B------:R-:W-:-:S07]  /*0d80*/  SHF.L.W.U32.HI R6, R4, R5, R6 ;  /* 0x0000000504067219 */ /* 0x000fce0000010e06 */
.L_x_9:
[----:B------:R-:W-:Y:S05]  /*0d90*/  BSYNC.RECONVERGENT B1 ;  /* 0x0000000000017941 */ /* 0x000fea0003800200 */
.L_x_8:
        /* <DEDUP_REMOVED lines=9> */
[C---:B------:R-:W-:Y:S02]  /*0e30*/  LOP3.LUT R3, R0.reuse, R3, RZ, 0x3c, !PT ;  /* 0x0000000300037212 */ /* 0x040fe400078e3cff */
[----:B------:R-:W0:Y:S01]  /*0e40*/  I2F.F64.S64 R4, R4 ;  /* 0x0000000400047312 */ /* 0x000e220000301c00 */
[----:B------:R-:W-:Y:S02]  /*0e50*/  LEA.HI R6, R0, R6, RZ, 0x1 ;  /* 0x0000000600067211 */ /* 0x000fe400078f08ff */
[----:B------:R-:W-:Y:S02]  /*0e60*/  ISETP.GE.AND P0, PT, R3, RZ, PT ;  /* 0x000000ff0300720c */ /* 0x000fe40003f06270 */
[----:B------:R-:W-:-:S05]  /*0e70*/  IADD3 R0, PT, PT, -R6, RZ, RZ ;  /* 0x000000ff06007210 */ /* 0x000fca0007ffe1ff */
[----:B------:R-:W-:Y:S01]  /*0e80*/  @!P1 IMAD.MOV.U32 R6, RZ, RZ, R0 ;  /* 0x000000ffff069224 */ /* 0x000fe200078e0000 */
[----:B0-----:R-:W-:-:S10]  /*0e90*/  DMUL R10, R4, UR4 ;  /* 0x00000004040a7c28 */ /* 0x001fd40008000000 */
[----:B------:R-:W0:Y:S02]  /*0ea0*/  F2F.F32.F64 R10, R10 ;  /* 0x0000000a000a7310 */ /* 0x000e240000301000 */
[----:B0-----:R-:W-:-:S07]  /*0eb0*/  FSEL R5, -R10, R10, !P0 ;  /* 0x0000000a0a057208 */ /* 0x001fce0004000100 */
.L_x_6:
[----:B------:R-:W-:Y:S05]  /*0ec0*/  BSYNC.RECONVERGENT B0 ;  /* 0x0000000000007941 */ /* 0x000fea0003800200 */
.L_x_5:
[----:B------:R-:W-:Y:S01]  /*0ed0*/  FMUL R3, R5, R5 ;  /* 0x0000000505037220 */ /* 0x000fe20000400000 */
[----:B------:R-:W-:Y:S01]  /*0ee0*/  LOP3.LUT R0, R6, 0x1, RZ, 0xc0, !PT ;  /* 0x0000000106007812 */ /* 0x000fe200078ec0ff */
[----:B------:R-:W-:Y:S02]  /*0ef0*/  IMAD.MOV.U32 R10, RZ, RZ, 0x3c0885e4 ;  /* 0x3c0885e4ff0a7424 */ /* 0x000fe400078e00ff */
[----:B------:R-:W-:Y:S01]  /*0f00*/  FFMA R4, R3, R7, -0.0013887860113754868507 ;  /* 0xbab607ed03047423 */ /* 0x000fe20000000007 */
[----:B------:R-:W-:Y:S01]  /*0f10*/  ISETP.NE.U32.AND P0, PT, R0, 0x1, PT ;  /* 0x000000010000780c */ /* 0x000fe20003f05070 */
[----:B------:R-:W-:Y:S02]  /*0f20*/  VIADD R0, R6, 0x1 ;  /* 0x0000000106007836 */ /* 0x000fe40000000000 */
[----:B------:R-:W0:Y:S01]  /*0f30*/  LDC.64 R6, c[0x0][0x388] ;  /* 0x0000e200ff067b82 */ /* 0x000e220000000a00 */
[----:B------:R-:W-:Y:S01]  /*0f40*/  IMAD.MOV.U32 R9, RZ, RZ, 0x3e2aaaa8 ;  /* 0x3e2aaaa8ff097424 */ /* 0x000fe200078e00ff */
[----:B------:R-:W-:-:S02]  /*0f50*/  FSEL R4, R4, -0.00019574658654164522886, P0 ;  /* 0xb94d415304047808 */ /* 0x000fc40000000000 */
[----:B------:R-:W-:Y:S02]  /*0f60*/  FSEL R10, R10, 0.041666727513074874878, !P0 ;  /* 0x3d2aaabb0a0a7808 */ /* 0x000fe40004000000 */
[----:B------:R-:W-:Y:S02]  /*0f70*/  LOP3.LUT P1, RZ, R0, 0x2, RZ, 0xc0, !PT ;  /* 0x0000000200ff7812 */ /* 0x000fe4000782c0ff */
[----:B------:R-:W-:Y:S01]  /*0f80*/  FSEL R9, -R9, -0.4999999701976776123, !P0 ;  /* 0xbeffffff09097808 */ /* 0x000fe20004000100 */
[----:B------:R-:W-:Y:S01]  /*0f90*/  FFMA R4, R3, R4, R10 ;  /* 0x0000000403047223 */ /* 0x000fe2000000000a */
[----:B------:R-:W-:-:S03]  /*0fa0*/  FSEL R0, R5, 1, !P0 ;  /* 0x3f80000005007808 */ /* 0x000fc60004000000 */
[C---:B------:R-:W-:Y:S02]  /*0fb0*/  FFMA R4, R3.reuse, R4, R9 ;  /* 0x0000000403047223 */ /* 0x040fe40000000009 */
[----:B------:R-:W-:-:S04]  /*0fc0*/  FFMA R3, R3, R0, RZ ;  /* 0x0000000003037223 */ /* 0x000fc800000000ff */
[----:B------:R-:W-:-:S04]  /*0fd0*/  FFMA R3, R3, R4, R0 ;  /* 0x0000000403037223 */ /* 0x000fc80000000000 */
[----:B------:R-:W-:Y:S01]  /*0fe0*/  @P1 FADD R3, RZ, -R3 ;  /* 0x80000003ff031221 */ /* 0x000fe20000000000 */
[----:B0-----:R-:W-:-:S04]  /*0ff0*/  IMAD.WIDE R6, R2, 0x4, R6 ;  /* 0x0000000402067825 */ /* 0x001fc800078e0206 */
[----:B------:R-:W-:-:S05]  /*1000*/  FADD R3, R8, R3 ;  /* 0x0000000308037221 */ /* 0x000fca0000000000 */
[----:B------:R-:W-:Y:S01]  /*1010*/  STG.E desc[UR6][R6.64], R3 ;  /* 0x0000000306007986 */ /* 0x000fe2000c101906 */
[----:B------:R-:W-:Y:S05]  /*1020*/  EXIT ;  /* 0x000000000000794d */ /* 0x000fea0003800000 */
.L_x_10:
[----:B------:R-:W-:-:S00]  /*1030*/  BRA `(.L_x_10) ;  /* 0xfffffffc00fc7947 */ /* 0x000fc0000383ffff */
[----:B------:R-:W-:-:S00]  /*1040*/  NOP ;  /* 0x0000000000007918 */ /* 0x000fc00000000000 */
        /* <DEDUP_REMOVED lines=11> */
.L_x_11:


//--------------------- .nv.global.init           --------------------------
	.section	.nv.global.init,"aw",@progbits
	.align	4
.nv.global.init:
	.type		__cudart_i2opi_f,@object
	.size		__cudart_i2opi_f,(.L_0 - __cudart_i2opi_f)
__cudart_i2opi_f:
        /*0000*/ 	.byte	0x41, 0x90, 0x43, 0x3c, 0x99, 0x95, 0x62, 0xdb, 0xc0, 0xdd, 0x34, 0xf5, 0xd1, 0x57, 0x27, 0xfc
        /*0010*/ 	.byte	0x29, 0x15, 0x44, 0x4e, 0x6e, 0x83, 0xf9, 0xa2
.L_0:


//--------------------- .nv.shared.reserved.0     --------------------------
	.section	.nv.shared.reserved.0,"aw",@nobits
	.weak		__nv_reservedSMEM_offset_0_alias
	.size		__nv_reservedSMEM_offset_0_alias, 0, 64
	.other		__nv_reservedSMEM_offset_0_alias,@"STO_CUDA_RESERVED_SHARED STV_DEFAULT"
__nv_reservedSMEM_offset_0_alias:
	.zero		0
	.zero		64


//--------------------- .nv.constant0._Z15addMathFunctionPfS_i --------------------------
	.section	.nv.constant0._Z15addMathFunctionPfS_i,"a",@progbits
	.sectionflags	@""
	.align	4
.nv.constant0._Z15addMathFunctionPfS_i:
	.zero		916


//--------------------- SYMBOLS --------------------------

	.type		.nv.reservedSmem.offset0,@object
	.size		.nv.reservedSmem.offset0,0x4
